	.headerflags	@"EF_CUDA_TEXMODE_UNIFIED EF_CUDA_64BIT_ADDRESS EF_CUDA_ACCELERATORS EF_CUDA_SM90 EF_CUDA_VIRTUAL_SM(EF_CUDA_SM90)"
	.elftype	@"ET_EXEC"


//--------------------- .nv.info                  --------------------------
	.section	.nv.info,"",@"SHT_CUDA_INFO"
	.align	4


	//----- nvinfo : EIATTR_REGCOUNT
	.align		4
        /*0000*/ 	.byte	0x04, 0x2f
        /*0002*/ 	.short	(.L_3 - .L_2)
	.align		4
.L_2:
        /*0004*/ 	.word	index@(triton_poi_fused__native_batch_norm_legit_no_training_convolution_relu_112)
        /*0008*/ 	.word	0x00000017


	//----- nvinfo : EIATTR_MIN_STACK_SIZE
	.align		4
.L_3:
        /*000c*/ 	.byte	0x04, 0x12
        /*000e*/ 	.short	(.L_5 - .L_4)
	.align		4
.L_4:
        /*0010*/ 	.word	index@(triton_poi_fused__native_batch_norm_legit_no_training_convolution_relu_112)
        /*0014*/ 	.word	0x00000000


	//----- nvinfo : EIATTR_FRAME_SIZE
	.align		4
.L_5:
        /*0018*/ 	.byte	0x04, 0x11
        /*001a*/ 	.short	(.L_7 - .L_6)
	.align		4
.L_6:
        /*001c*/ 	.word	index@(triton_poi_fused__native_batch_norm_legit_no_training_convolution_relu_112)
        /*0020*/ 	.word	0x00000000


	//----- nvinfo : EIATTR_MIN_STACK_SIZE
	.align		4
.L_7:
        /*0024*/ 	.byte	0x04, 0x12
        /*0026*/ 	.short	(.L_9 - .L_8)
	.align		4
.L_8:
        /*0028*/ 	.word	index@(triton_poi_fused__native_batch_norm_legit_no_training_convolution_relu_112)
        /*002c*/ 	.word	0x00000000
.L_9:


//--------------------- .nv.info.triton_poi_fused__native_batch_norm_legit_no_training_convolution_relu_112 --------------------------
	.section	.nv.info.triton_poi_fused__native_batch_norm_legit_no_training_convolution_relu_112,"",@"SHT_CUDA_INFO"
	.sectionflags	@""
	.align	4


	//----- nvinfo : EIATTR_CUDA_API_VERSION
	.align		4
        /*0000*/ 	.byte	0x04, 0x37
        /*0002*/ 	.short	(.L_11 - .L_10)
.L_10:
        /*0004*/ 	.word	0x0000007c


	//----- nvinfo : EIATTR_KPARAM_INFO
	.align		4
.L_11:
        /*0008*/ 	.byte	0x04, 0x17
        /*000a*/ 	.short	(.L_13 - .L_12)
.L_12:
        /*000c*/ 	.word	0x00000000
        /*0010*/ 	.short	0x0007
        /*0012*/ 	.short	0x0038
        /*0014*/ 	.byte	0x00, 0xf0, 0x11, 0x00


	//----- nvinfo : EIATTR_KPARAM_INFO
	.align		4
.L_13:
        /*0018*/ 	.byte	0x04, 0x17
        /*001a*/ 	.short	(.L_15 - .L_14)
.L_14:
        /*001c*/ 	.word	0x00000000
        /*0020*/ 	.short	0x0006
        /*0022*/ 	.short	0x0030
        /*0024*/ 	.byte	0x00, 0xf4, 0x21, 0x00


	//----- nvinfo : EIATTR_KPARAM_INFO
	.align		4
.L_15:
        /*0028*/ 	.byte	0x04, 0x17
        /*002a*/ 	.short	(.L_17 - .L_16)
.L_16:
        /*002c*/ 	.word	0x00000000
        /*0030*/ 	.short	0x0005
        /*0032*/ 	.short	0x0028
        /*0034*/ 	.byte	0x00, 0xf4, 0x21, 0x00


	//----- nvinfo : EIATTR_KPARAM_INFO
	.align		4
.L_17:
        /*0038*/ 	.byte	0x04, 0x17
        /*003a*/ 	.short	(.L_19 - .L_18)
.L_18:
        /*003c*/ 	.word	0x00000000
        /*0040*/ 	.short	0x0004
        /*0042*/ 	.short	0x0020
        /*0044*/ 	.byte	0x00, 0xf4, 0x21, 0x00


	//----- nvinfo : EIATTR_KPARAM_INFO
	.align		4
.L_19:
        /*0048*/ 	.byte	0x04, 0x17
        /*004a*/ 	.short	(.L_21 - .L_20)
.L_20:
        /*004c*/ 	.word	0x00000000
        /*0050*/ 	.short	0x0003
        /*0052*/ 	.short	0x0018
        /*0054*/ 	.byte	0x00, 0xf4, 0x21, 0x00


	//----- nvinfo : EIATTR_KPARAM_INFO
	.align		4
.L_21:
        /*0058*/ 	.byte	0x04, 0x17
        /*005a*/ 	.short	(.L_23 - .L_22)
.L_22:
        /*005c*/ 	.word	0x00000000
        /*0060*/ 	.short	0x0002
        /*0062*/ 	.short	0x0010
        /*0064*/ 	.byte	0x00, 0xf4, 0x21, 0x00


	//----- nvinfo : EIATTR_KPARAM_INFO
	.align		4
.L_23:
        /*0068*/ 	.byte	0x04, 0x17
        /*006a*/ 	.short	(.L_25 - .L_24)
.L_24:
        /*006c*/ 	.word	0x00000000
        /*0070*/ 	.short	0x0001
        /*0072*/ 	.short	0x0008
        /*0074*/ 	.byte	0x00, 0xf4, 0x21, 0x00


	//----- nvinfo : EIATTR_KPARAM_INFO
	.align		4
.L_25:
        /*0078*/ 	.byte	0x04, 0x17
        /*007a*/ 	.short	(.L_27 - .L_26)
.L_26:
        /*007c*/ 	.word	0x00000000
        /*0080*/ 	.short	0x0000
        /*0082*/ 	.short	0x0000
        /*0084*/ 	.byte	0x00, 0xf4, 0x21, 0x00


	//----- nvinfo : EIATTR_SPARSE_MMA_MASK
	.align		4
.L_27:
        /*0088*/ 	.byte	0x03, 0x50
        /*008a*/ 	.short	0x0000


	//----- nvinfo : EIATTR_MAXREG_COUNT
	.align		4
        /*008c*/ 	.byte	0x03, 0x1b
        /*008e*/ 	.short	0x00ff


	//----- nvinfo : EIATTR_EXIT_INSTR_OFFSETS
	.align		4
        /*0090*/ 	.byte	0x04, 0x1c
        /*0092*/ 	.short	(.L_29 - .L_28)


	//   ....[0]....
.L_28:
        /*0094*/ 	.word	0x00000380


	//   ....[1]....
        /*0098*/ 	.word	0x000003a0


	//----- nvinfo : EIATTR_REQNTID
	.align		4
.L_29:
        /*009c*/ 	.byte	0x04, 0x10
        /*009e*/ 	.short	(.L_31 - .L_30)
.L_30:
        /*00a0*/ 	.word	0x00000080
        /*00a4*/ 	.word	0x00000001
        /*00a8*/ 	.word	0x00000001


	//----- nvinfo : EIATTR_CBANK_PARAM_SIZE
	.align		4
.L_31:
        /*00ac*/ 	.byte	0x03, 0x19
        /*00ae*/ 	.short	0x003c


	//----- nvinfo : EIATTR_PARAM_CBANK
	.align		4
        /*00b0*/ 	.byte	0x04, 0x0a
        /*00b2*/ 	.short	(.L_33 - .L_32)
	.align		4
.L_32:
        /*00b4*/ 	.word	index@(.nv.constant0.triton_poi_fused__native_batch_norm_legit_no_training_convolution_relu_112)
        /*00b8*/ 	.short	0x0210
        /*00ba*/ 	.short	0x003c


	//----- nvinfo : EIATTR_SW_WAR
	.align		4
.L_33:
        /*00bc*/ 	.byte	0x04, 0x36
        /*00be*/ 	.short	(.L_35 - .L_34)
.L_34:
        /*00c0*/ 	.word	0x00000008
.L_35:


//--------------------- .nv.callgraph             --------------------------
	.section	.nv.callgraph,"",@"SHT_CUDA_CALLGRAPH"
	.align	4
	.sectionentsize	8
	.align		4
        /*0000*/ 	.word	0x00000000
	.align		4
        /*0004*/ 	.word	0xffffffff
	.align		4
        /*0008*/ 	.word	0x00000000
	.align		4
        /*000c*/ 	.word	0xfffffffe
	.align		4
        /*0010*/ 	.word	0x00000000
	.align		4
        /*0014*/ 	.word	0xfffffffd
	.align		4
        /*0018*/ 	.word	0x00000000
	.align		4
        /*001c*/ 	.word	0xfffffffc


//--------------------- .nv.constant4             --------------------------
	.section	.nv.constant4,"a",@progbits
	.align	8
	.align		8
.nv.constant4:
        /*0000*/ 	.dword	_$_str
	.align		8
        /*0008*/ 	.dword	_$_str_$_2


//--------------------- .text.triton_poi_fused__native_batch_norm_legit_no_training_convolution_relu_112 --------------------------
	.section	.text.triton_poi_fused__native_batch_norm_legit_no_training_convolution_relu_112,"ax",@progbits
	.align	128
        .global         triton_poi_fused__native_batch_norm_legit_no_training_convolution_relu_112
        .type           triton_poi_fused__native_batch_norm_legit_no_training_convolution_relu_112,@function
        .size           triton_poi_fused__native_batch_norm_legit_no_training_convolution_relu_112,(.L_x_1 - triton_poi_fused__native_batch_norm_legit_no_training_convolution_relu_112)
        .other          triton_poi_fused__native_batch_norm_legit_no_training_convolution_relu_112,@"STO_CUDA_ENTRY STV_DEFAULT"
triton_poi_fused__native_batch_norm_legit_no_training_convolution_relu_112:
.text.triton_poi_fused__native_batch_norm_legit_no_training_convolution_relu_112:
[----:B------:R-:W0:Y:S01]  /*0000*/  LDC R1, c[0x0][0x28] ;  /* 0x00000a00ff017b82 */ /* 0x000e220000000800 */
[----:B------:R-:W1:Y:S07]  /*0010*/  S2R R0, SR_TID.X ;  /* 0x0000000000007919 */ /* 0x000e6e0000002100 */
[----:B------:R-:W2:Y:S01]  /*0020*/  LDC.64 R12, c[0x0][0x228] ;  /* 0x00008a00ff0c7b82 */ /* 0x000ea20000000a00 */
[----:B------:R-:W-:Y:S01]  /*0030*/  CS2R R4, SRZ ;  /* 0x0000000000047805 */ /* 0x000fe2000001ff00 */
[----:B------:R-:W-:Y:S01]  /*0040*/  ULDC.64 UR4, c[0x0][0x208] ;  /* 0x0000820000047ab9 */ /* 0x000fe20000000a00 */
[----:B------:R-:W3:Y:S05]  /*0050*/  S2R R3, SR_CTAID.X ;  /* 0x0000000000037919 */ /* 0x000eea0000002500 */
[----:B------:R-:W4:Y:S08]  /*0060*/  LDC.64 R10, c[0x0][0x218] ;  /* 0x00008600ff0a7b82 */ /* 0x000f300000000a00 */
[----:B------:R-:W5:Y:S08]  /*0070*/  LDC.64 R14, c[0x0][0x220] ;  /* 0x00008800ff0e7b82 */ /* 0x000f700000000a00 */
[----:B------:R-:W4:Y:S01]  /*0080*/  LDC.64 R16, c[0x0][0x230] ;  /* 0x00008c00ff107b82 */ /* 0x000f220000000a00 */
[----:B-1----:R-:W-:-:S07]  /*0090*/  LOP3.LUT R0, R0, 0x7f, RZ, 0xc0, !PT ;  /* 0x0000007f00007812 */ /* 0x002fce00078ec0ff */
[----:B------:R-:W1:Y:S01]  /*00a0*/  LDC.64 R6, c[0x0][0x238] ;  /* 0x00008e00ff067b82 */ /* 0x000e620000000a00 */
[----:B---3--:R-:W-:Y:S01]  /*00b0*/  SHF.R.S32.HI R2, RZ, 0x18, R3 ;  /* 0x00000018ff027819 */ /* 0x008fe20000011403 */
[----:B------:R-:W-:-:S03]  /*00c0*/  IMAD R0, R3, 0x80, R0 ;  /* 0x0000008003007824 */ /* 0x000fc600078e0200 */
[----:B------:R-:W-:Y:S02]  /*00d0*/  SGXT R3, R2, 0x1 ;  /* 0x000000010203781a */ /* 0x000fe40000000200 */
[----:B------:R-:W-:Y:S02]  /*00e0*/  ISETP.GE.AND P0, PT, R0, 0x100, PT ;  /* 0x000001000000780c */ /* 0x000fe40003f06270 */
[----:B------:R-:W-:-:S04]  /*00f0*/  LEA.HI R3, R3, R0, RZ, 0x2 ;  /* 0x0000000003037211 */ /* 0x000fc800078f10ff */
[--C-:B------:R-:W-:Y:S02]  /*0100*/  SHF.R.S32.HI R2, RZ, 0x2, R3.reuse ;  /* 0x00000002ff027819 */ /* 0x100fe40000011403 */
[----:B------:R-:W-:-:S04]  /*0110*/  SHF.R.S32.HI R3, RZ, 0x1f, R3 ;  /* 0x0000001fff037819 */ /* 0x000fc80000011403 */
[----:B------:R-:W-:-:S04]  /*0120*/  LEA.HI R3, R3, R2, RZ, 0x4 ;  /* 0x0000000203037211 */ /* 0x000fc800078f20ff */
[----:B------:R-:W-:-:S04]  /*0130*/  LOP3.LUT R3, R3, 0xfffffff0, RZ, 0xc0, !PT ;  /* 0xfffffff003037812 */ /* 0x000fc800078ec0ff */
[----:B------:R-:W-:Y:S02]  /*0140*/  IADD3 R19, R2, -R3, RZ ;  /* 0x8000000302137210 */ /* 0x000fe40007ffe0ff */
[----:B------:R-:W3:Y:S03]  /*0150*/  LDC.64 R2, c[0x0][0x210] ;  /* 0x00008400ff027b82 */ /* 0x000ee60000000a00 */
[----:B--2---:R-:W-:-:S05]  /*0160*/  IMAD.WIDE R12, R19, 0x4, R12 ;  /* 0x00000004130c7825 */ /* 0x004fca00078e020c */
[----:B------:R5:W2:Y:S01]  /*0170*/  @!P0 LDG.E.EL R4, desc[UR4][R12.64] ;  /* 0x000000040c048981 */ /* 0x000aa2000c2e1900 */
[----:B------:R-:W-:Y:S01]  /*0180*/  CS2R R8, SRZ ;  /* 0x0000000000087805 */ /* 0x000fe2000001ff00 */
[----:B----4-:R-:W-:-:S05]  /*0190*/  IMAD.WIDE R10, R19, 0x4, R10 ;  /* 0x00000004130a7825 */ /* 0x010fca00078e020a */
[----:B------:R4:W2:Y:S01]  /*01a0*/  @!P0 LDG.E.EL R8, desc[UR4][R10.64] ;  /* 0x000000040a088981 */ /* 0x0008a2000c2e1900 */
[----:B-----5:R-:W-:-:S04]  /*01b0*/  IMAD.WIDE R12, R19, 0x4, R14 ;  /* 0x00000004130c7825 */ /* 0x020fc800078e020e */
[----:B---3--:R-:W-:Y:S01]  /*01c0*/  IMAD.WIDE R2, R0, 0x4, R2 ;  /* 0x0000000400027825 */ /* 0x008fe200078e0202 */
[----:B------:R-:W3:Y:S04]  /*01d0*/  @!P0 LDG.E.EL R9, desc[UR4][R12.64] ;  /* 0x000000040c098981 */ /* 0x000ee8000c2e1900 */
[----:B------:R-:W5:Y:S01]  /*01e0*/  @!P0 LDG.E R5, desc[UR4][R2.64] ;  /* 0x0000000402058981 */ /* 0x000f62000c1e1900 */
[----:B0-----:R-:W-:-:S04]  /*01f0*/  IMAD.WIDE R14, R19, 0x4, R16 ;  /* 0x00000004130e7825 */ /* 0x001fc800078e0210 */
[----:B-1----:R-:W-:Y:S01]  /*0200*/  IMAD.WIDE R16, R19, 0x4, R6 ;  /* 0x0000000413107825 */ /* 0x002fe200078e0206 */
[----:B------:R-:W-:Y:S01]  /*0210*/  CS2R R18, SRZ ;  /* 0x0000000000127805 */ /* 0x000fe2000001ff00 */
[----:B------:R-:W0:Y:S05]  /*0220*/  LDC.64 R6, c[0x0][0x240] ;  /* 0x00009000ff067b82 */ /* 0x000e2a0000000a00 */
[----:B------:R-:W3:Y:S04]  /*0230*/  @!P0 LDG.E.EL R18, desc[UR4][R14.64] ;  /* 0x000000040e128981 */ /* 0x000ee8000c2e1900 */
[----:B------:R-:W3:Y:S01]  /*0240*/  @!P0 LDG.E.EL R19, desc[UR4][R16.64] ;  /* 0x0000000410138981 */ /* 0x000ee2000c2e1900 */
[----:B----4-:R-:W-:-:S02]  /*0250*/  IMAD.MOV.U32 R11, RZ, RZ, 0x3e800000 ;  /* 0x3e800000ff0b7424 */ /* 0x010fc400078e00ff */
[----:B0-----:R-:W-:-:S04]  /*0260*/  IMAD.WIDE R6, R0, 0x4, R6 ;  /* 0x0000000400067825 */ /* 0x001fc800078e0206 */
[----:B--2---:R-:W-:-:S04]  /*0270*/  FADD R4, R4, 9.9999997473787516356e-06 ;  /* 0x3727c5ac04047421 */ /* 0x004fc80000000000 */
[----:B------:R-:W0:Y:S02]  /*0280*/  MUFU.SQRT R20, R4 ;  /* 0x0000000400147308 */ /* 0x000e240000002000 */
[C---:B0-----:R-:W-:Y:S02]  /*0290*/  FSETP.GT.AND P1, PT, R20.reuse, 8.50705917302346158658e+37, PT ;  /* 0x7e8000001400780b */ /* 0x041fe40003f24000 */
[----:B------:R-:W-:-:S11]  /*02a0*/  FSETP.GEU.AND P2, PT, R20, 1.175494350822287508e-38, PT ;  /* 0x008000001400780b */ /* 0x000fd60003f4e000 */
[----:B------:R-:W-:-:S04]  /*02b0*/  @P1 FMUL R20, R20, 0.25 ;  /* 0x3e80000014141820 */ /* 0x000fc80000400000 */
[----:B------:R-:W-:-:S06]  /*02c0*/  @!P2 FMUL R20, R20, 16777216 ;  /* 0x4b8000001414a820 */ /* 0x000fcc0000400000 */
[----:B------:R-:W0:Y:S01]  /*02d0*/  MUFU.RCP R20, R20 ;  /* 0x0000001400147308 */ /* 0x000e220000001000 */
[----:B------:R-:W-:Y:S01]  /*02e0*/  FSEL R11, R11, 1, P1 ;  /* 0x3f8000000b0b7808 */ /* 0x000fe20000800000 */
[----:B-----5:R-:W-:-:S04]  /*02f0*/  FADD R5, R8, R5 ;  /* 0x0000000508057221 */ /* 0x020fc80000000000 */
[----:B------:R-:W-:Y:S01]  /*0300*/  @!P2 FMUL R11, R11, 16777216 ;  /* 0x4b8000000b0ba820 */ /* 0x000fe20000400000 */
[----:B---3--:R-:W-:-:S03]  /*0310*/  FADD R9, R5, -R9 ;  /* 0x8000000905097221 */ /* 0x008fc60000000000 */
[----:B0-----:R-:W-:-:S04]  /*0320*/  FMUL R4, R20, R11 ;  /* 0x0000000b14047220 */ /* 0x001fc80000400000 */
[----:B------:R-:W-:-:S04]  /*0330*/  FMUL R4, R9, R4 ;  /* 0x0000000409047220 */ /* 0x000fc80000400000 */
[----:B------:R-:W-:Y:S01]  /*0340*/  FFMA R4, R4, R18, R19 ;  /* 0x0000001204047223 */ /* 0x000fe20000000013 */
[----:B------:R0:W-:Y:S04]  /*0350*/  @!P0 STG.E desc[UR4][R2.64], R5 ;  /* 0x0000000502008986 */ /* 0x0001e8000c101904 */
[----:B------:R-:W-:-:S04]  /*0360*/  FSETP.GEU.AND P1, PT, R4, RZ, PT ;  /* 0x000000ff0400720b */ /* 0x000fc80003f2e000 */
[----:B------:R-:W-:Y:S01]  /*0370*/  FSEL R9, R4, RZ, P1 ;  /* 0x000000ff04097208 */ /* 0x000fe20000800000 */
[----:B0-----:R-:W-:Y:S08]  /*0380*/  @P0 EXIT ;  /* 0x000000000000094d */ /* 0x001ff00003800000 */
[----:B------:R-:W-:Y:S01]  /*0390*/  STG.E desc[UR4][R6.64], R9 ;  /* 0x0000000906007986 */ /* 0x000fe2000c101904 */
[----:B------:R-:W-:Y:S05]  /*03a0*/  EXIT ;  /* 0x000000000000794d */ /* 0x000fea0003800000 */
.L_x_0:
[----:B------:R-:W-:-:S00]  /*03b0*/  BRA `(.L_x_0) ;  /* 0xfffffffc00fc7947 */ /* 0x000fc0000383ffff */
[----:B------:R-:W-:-:S00]  /*03c0*/  NOP ;  /* 0x0000000000007918 */ /* 0x000fc00000000000 */
        /* <DEDUP_REMOVED lines=11> */
.L_x_1:


//--------------------- .nv.global.init           --------------------------
	.section	.nv.global.init,"aw",@progbits
.nv.global.init:
	.type		_$_str,@object
	.size		_$_str,(_$_str_$_2 - _$_str)
_$_str:
        /*0000*/ 	.byte	0x5f, 0x5f, 0x43, 0x55, 0x44, 0x41, 0x5f, 0x46, 0x54, 0x5a, 0x00
	.type		_$_str_$_2,@object
	.size		_$_str_$_2,(.L_1 - _$_str_$_2)
_$_str_$_2:
        /*000b*/ 	.byte	0x5f, 0x5f, 0x43, 0x55, 0x44, 0x41, 0x5f, 0x50, 0x52, 0x45, 0x43, 0x5f, 0x53, 0x51, 0x52, 0x54
        /*001b*/ 	.byte	0x00
.L_1:


//--------------------- .nv.constant0.triton_poi_fused__native_batch_norm_legit_no_training_convolution_relu_112 --------------------------
	.section	.nv.constant0.triton_poi_fused__native_batch_norm_legit_no_training_convolution_relu_112,"a",@progbits
	.sectionflags	@""
	.align	4
.nv.constant0.triton_poi_fused__native_batch_norm_legit_no_training_convolution_relu_112:
	.zero		588
